//
// Generated by NVIDIA NVVM Compiler
//
// Compiler Build ID: CL-36424714
// Cuda compilation tools, release 13.0, V13.0.88
// Based on NVVM 20.0.0
//

.version 9.0
.target sm_100
.address_size 64

	// .globl	_Z21floyd_warshall_kerneliiPi
// _ZZ34floyd_warshall_block_kernel_phase1iiPiE1C has been demoted
// _ZZ34floyd_warshall_block_kernel_phase2iiPiE1A has been demoted
// _ZZ34floyd_warshall_block_kernel_phase2iiPiE1B has been demoted
// _ZZ34floyd_warshall_block_kernel_phase2iiPiE1C has been demoted
// _ZZ34floyd_warshall_block_kernel_phase3iiPiE1A has been demoted
// _ZZ34floyd_warshall_block_kernel_phase3iiPiE1B has been demoted
// _ZZ34floyd_warshall_block_kernel_phase3iiPiE1C has been demoted

.visible .entry _Z21floyd_warshall_kerneliiPi(
	.param .u32 _Z21floyd_warshall_kerneliiPi_param_0,
	.param .u32 _Z21floyd_warshall_kerneliiPi_param_1,
	.param .u64 .ptr .align 1 _Z21floyd_warshall_kerneliiPi_param_2
)
{
	.reg .pred 	%p<2>;
	.reg .b32 	%r<22>;
	.reg .b64 	%rd<9>;

	ld.param.u32 	%r3, [_Z21floyd_warshall_kerneliiPi_param_0];
	ld.param.u32 	%r4, [_Z21floyd_warshall_kerneliiPi_param_1];
	ld.param.u64 	%rd1, [_Z21floyd_warshall_kerneliiPi_param_2];
	mov.u32 	%r5, %ctaid.y;
	mov.u32 	%r6, %ntid.y;
	mov.u32 	%r7, %tid.y;
	mad.lo.s32 	%r1, %r5, %r6, %r7;
	mov.u32 	%r8, %ctaid.x;
	mov.u32 	%r9, %ntid.x;
	mov.u32 	%r10, %tid.x;
	mad.lo.s32 	%r2, %r8, %r9, %r10;
	max.s32 	%r11, %r1, %r2;
	max.s32 	%r12, %r11, %r4;
	setp.ge.s32 	%p1, %r12, %r3;
	@%p1 bra 	$L__BB0_2;
	cvta.to.global.u64 	%rd2, %rd1;
	mad.lo.s32 	%r13, %r4, %r3, %r2;
	mul.lo.s32 	%r14, %r1, %r3;
	add.s32 	%r15, %r14, %r2;
	add.s32 	%r16, %r14, %r4;
	mul.wide.u32 	%rd3, %r16, 4;
	add.s64 	%rd4, %rd2, %rd3;
	ld.global.u32 	%r17, [%rd4];
	mul.wide.u32 	%rd5, %r13, 4;
	add.s64 	%rd6, %rd2, %rd5;
	ld.global.u32 	%r18, [%rd6];
	add.s32 	%r19, %r18, %r17;
	mul.wide.u32 	%rd7, %r15, 4;
	add.s64 	%rd8, %rd2, %rd7;
	ld.global.u32 	%r20, [%rd8];
	min.s32 	%r21, %r19, %r20;
	st.global.u32 	[%rd8], %r21;
$L__BB0_2:
	ret;

}
	// .globl	_Z34floyd_warshall_block_kernel_phase1iiPi
.visible .entry _Z34floyd_warshall_block_kernel_phase1iiPi(
	.param .u32 _Z34floyd_warshall_block_kernel_phase1iiPi_param_0,
	.param .u32 _Z34floyd_warshall_block_kernel_phase1iiPi_param_1,
	.param .u64 .ptr .align 1 _Z34floyd_warshall_block_kernel_phase1iiPi_param_2
)
{
	.reg .pred 	%p<17>;
	.reg .b32 	%r<88>;
	.reg .b64 	%rd<5>;
	// demoted variable
	.shared .align 4 .b8 _ZZ34floyd_warshall_block_kernel_phase1iiPiE1C[1024];
	ld.param.u32 	%r21, [_Z34floyd_warshall_block_kernel_phase1iiPi_param_0];
	ld.param.u32 	%r22, [_Z34floyd_warshall_block_kernel_phase1iiPi_param_1];
	ld.param.u64 	%rd2, [_Z34floyd_warshall_block_kernel_phase1iiPi_param_2];
	cvta.to.global.u64 	%rd3, %rd2;
	mov.u32 	%r23, %tid.y;
	mov.u32 	%r24, %tid.x;
	bar.sync 	0;
	shl.b32 	%r25, %r22, 4;
	add.s32 	%r26, %r25, %r23;
	add.s32 	%r27, %r25, %r24;
	mad.lo.s32 	%r28, %r26, %r21, %r27;
	mul.wide.u32 	%rd4, %r28, 4;
	add.s64 	%rd1, %rd3, %rd4;
	ld.global.u32 	%r29, [%rd1];
	shl.b32 	%r30, %r23, 4;
	add.s32 	%r31, %r30, %r24;
	shl.b32 	%r32, %r31, 2;
	mov.u32 	%r33, _ZZ34floyd_warshall_block_kernel_phase1iiPiE1C;
	add.s32 	%r1, %r33, %r32;
	st.shared.u32 	[%r1], %r29;
	bar.sync 	0;
	shl.b32 	%r34, %r24, 4;
	add.s32 	%r35, %r34, %r23;
	shl.b32 	%r36, %r35, 2;
	add.s32 	%r2, %r33, %r36;
	shl.b32 	%r37, %r24, 6;
	add.s32 	%r3, %r33, %r37;
	ld.shared.u32 	%r38, [%r3];
	shl.b32 	%r39, %r23, 2;
	add.s32 	%r4, %r33, %r39;
	ld.shared.u32 	%r40, [%r4];
	add.s32 	%r5, %r40, %r38;
	ld.shared.u32 	%r41, [%r2];
	setp.le.s32 	%p1, %r41, %r5;
	@%p1 bra 	$L__BB1_2;
	st.shared.u32 	[%r2], %r5;
$L__BB1_2:
	bar.sync 	0;
	ld.shared.u32 	%r42, [%r3+4];
	ld.shared.u32 	%r43, [%r4+64];
	add.s32 	%r6, %r43, %r42;
	ld.shared.u32 	%r44, [%r2];
	setp.le.s32 	%p2, %r44, %r6;
	@%p2 bra 	$L__BB1_4;
	st.shared.u32 	[%r2], %r6;
$L__BB1_4:
	bar.sync 	0;
	ld.shared.u32 	%r45, [%r3+8];
	ld.shared.u32 	%r46, [%r4+128];
	add.s32 	%r7, %r46, %r45;
	ld.shared.u32 	%r47, [%r2];
	setp.le.s32 	%p3, %r47, %r7;
	@%p3 bra 	$L__BB1_6;
	st.shared.u32 	[%r2], %r7;
$L__BB1_6:
	bar.sync 	0;
	ld.shared.u32 	%r48, [%r3+12];
	ld.shared.u32 	%r49, [%r4+192];
	add.s32 	%r8, %r49, %r48;
	ld.shared.u32 	%r50, [%r2];
	setp.le.s32 	%p4, %r50, %r8;
	@%p4 bra 	$L__BB1_8;
	st.shared.u32 	[%r2], %r8;
$L__BB1_8:
	bar.sync 	0;
	ld.shared.u32 	%r51, [%r3+16];
	ld.shared.u32 	%r52, [%r4+256];
	add.s32 	%r9, %r52, %r51;
	ld.shared.u32 	%r53, [%r2];
	setp.le.s32 	%p5, %r53, %r9;
	@%p5 bra 	$L__BB1_10;
	st.shared.u32 	[%r2], %r9;
$L__BB1_10:
	bar.sync 	0;
	ld.shared.u32 	%r54, [%r3+20];
	ld.shared.u32 	%r55, [%r4+320];
	add.s32 	%r10, %r55, %r54;
	ld.shared.u32 	%r56, [%r2];
	setp.le.s32 	%p6, %r56, %r10;
	@%p6 bra 	$L__BB1_12;
	st.shared.u32 	[%r2], %r10;
$L__BB1_12:
	bar.sync 	0;
	ld.shared.u32 	%r57, [%r3+24];
	ld.shared.u32 	%r58, [%r4+384];
	add.s32 	%r11, %r58, %r57;
	ld.shared.u32 	%r59, [%r2];
	setp.le.s32 	%p7, %r59, %r11;
	@%p7 bra 	$L__BB1_14;
	st.shared.u32 	[%r2], %r11;
$L__BB1_14:
	bar.sync 	0;
	ld.shared.u32 	%r60, [%r3+28];
	ld.shared.u32 	%r61, [%r4+448];
	add.s32 	%r12, %r61, %r60;
	ld.shared.u32 	%r62, [%r2];
	setp.le.s32 	%p8, %r62, %r12;
	@%p8 bra 	$L__BB1_16;
	st.shared.u32 	[%r2], %r12;
$L__BB1_16:
	bar.sync 	0;
	ld.shared.u32 	%r63, [%r3+32];
	ld.shared.u32 	%r64, [%r4+512];
	add.s32 	%r13, %r64, %r63;
	ld.shared.u32 	%r65, [%r2];
	setp.le.s32 	%p9, %r65, %r13;
	@%p9 bra 	$L__BB1_18;
	st.shared.u32 	[%r2], %r13;
$L__BB1_18:
	bar.sync 	0;
	ld.shared.u32 	%r66, [%r3+36];
	ld.shared.u32 	%r67, [%r4+576];
	add.s32 	%r14, %r67, %r66;
	ld.shared.u32 	%r68, [%r2];
	setp.le.s32 	%p10, %r68, %r14;
	@%p10 bra 	$L__BB1_20;
	st.shared.u32 	[%r2], %r14;
$L__BB1_20:
	bar.sync 	0;
	ld.shared.u32 	%r69, [%r3+40];
	ld.shared.u32 	%r70, [%r4+640];
	add.s32 	%r15, %r70, %r69;
	ld.shared.u32 	%r71, [%r2];
	setp.le.s32 	%p11, %r71, %r15;
	@%p11 bra 	$L__BB1_22;
	st.shared.u32 	[%r2], %r15;
$L__BB1_22:
	bar.sync 	0;
	ld.shared.u32 	%r72, [%r3+44];
	ld.shared.u32 	%r73, [%r4+704];
	add.s32 	%r16, %r73, %r72;
	ld.shared.u32 	%r74, [%r2];
	setp.le.s32 	%p12, %r74, %r16;
	@%p12 bra 	$L__BB1_24;
	st.shared.u32 	[%r2], %r16;
$L__BB1_24:
	bar.sync 	0;
	ld.shared.u32 	%r75, [%r3+48];
	ld.shared.u32 	%r76, [%r4+768];
	add.s32 	%r17, %r76, %r75;
	ld.shared.u32 	%r77, [%r2];
	setp.le.s32 	%p13, %r77, %r17;
	@%p13 bra 	$L__BB1_26;
	st.shared.u32 	[%r2], %r17;
$L__BB1_26:
	bar.sync 	0;
	ld.shared.u32 	%r78, [%r3+52];
	ld.shared.u32 	%r79, [%r4+832];
	add.s32 	%r18, %r79, %r78;
	ld.shared.u32 	%r80, [%r2];
	setp.le.s32 	%p14, %r80, %r18;
	@%p14 bra 	$L__BB1_28;
	st.shared.u32 	[%r2], %r18;
$L__BB1_28:
	bar.sync 	0;
	ld.shared.u32 	%r81, [%r3+56];
	ld.shared.u32 	%r82, [%r4+896];
	add.s32 	%r19, %r82, %r81;
	ld.shared.u32 	%r83, [%r2];
	setp.le.s32 	%p15, %r83, %r19;
	@%p15 bra 	$L__BB1_30;
	st.shared.u32 	[%r2], %r19;
$L__BB1_30:
	bar.sync 	0;
	ld.shared.u32 	%r84, [%r3+60];
	ld.shared.u32 	%r85, [%r4+960];
	add.s32 	%r20, %r85, %r84;
	ld.shared.u32 	%r86, [%r2];
	setp.le.s32 	%p16, %r86, %r20;
	@%p16 bra 	$L__BB1_32;
	st.shared.u32 	[%r2], %r20;
$L__BB1_32:
	bar.sync 	0;
	bar.sync 	0;
	ld.shared.u32 	%r87, [%r1];
	st.global.u32 	[%rd1], %r87;
	ret;

}
	// .globl	_Z34floyd_warshall_block_kernel_phase2iiPi
.visible .entry _Z34floyd_warshall_block_kernel_phase2iiPi(
	.param .u32 _Z34floyd_warshall_block_kernel_phase2iiPi_param_0,
	.param .u32 _Z34floyd_warshall_block_kernel_phase2iiPi_param_1,
	.param .u64 .ptr .align 1 _Z34floyd_warshall_block_kernel_phase2iiPi_param_2
)
{
	.reg .pred 	%p<34>;
	.reg .b32 	%r<175>;
	.reg .b64 	%rd<9>;
	// demoted variable
	.shared .align 4 .b8 _ZZ34floyd_warshall_block_kernel_phase2iiPiE1A[1024];
	// demoted variable
	.shared .align 4 .b8 _ZZ34floyd_warshall_block_kernel_phase2iiPiE1B[1024];
	// demoted variable
	.shared .align 4 .b8 _ZZ34floyd_warshall_block_kernel_phase2iiPiE1C[1024];
	ld.param.u32 	%r46, [_Z34floyd_warshall_block_kernel_phase2iiPi_param_0];
	ld.param.u32 	%r47, [_Z34floyd_warshall_block_kernel_phase2iiPi_param_1];
	ld.param.u64 	%rd5, [_Z34floyd_warshall_block_kernel_phase2iiPi_param_2];
	cvta.to.global.u64 	%rd1, %rd5;
	mov.u32 	%r1, %ctaid.x;
	setp.eq.s32 	%p1, %r1, %r47;
	@%p1 bra 	$L__BB2_66;
	mov.u32 	%r48, %tid.x;
	mov.u32 	%r2, %tid.y;
	bar.sync 	0;
	shl.b32 	%r3, %r1, 4;
	shl.b32 	%r49, %r47, 4;
	mul.lo.s32 	%r50, %r46, %r2;
	mad.lo.s32 	%r51, %r46, %r3, %r48;
	add.s32 	%r52, %r51, %r50;
	add.s32 	%r53, %r52, %r49;
	mul.wide.u32 	%rd6, %r53, 4;
	add.s64 	%rd2, %rd1, %rd6;
	ld.global.u32 	%r54, [%rd2];
	shl.b32 	%r55, %r2, 4;
	add.s32 	%r4, %r55, %r48;
	shl.b32 	%r56, %r4, 2;
	mov.u32 	%r57, _ZZ34floyd_warshall_block_kernel_phase2iiPiE1C;
	add.s32 	%r5, %r57, %r56;
	st.shared.u32 	[%r5], %r54;
	mul.lo.s32 	%r6, %r49, %r46;
	add.s32 	%r7, %r50, %r48;
	add.s32 	%r58, %r7, %r49;
	add.s32 	%r59, %r58, %r6;
	mul.wide.u32 	%rd7, %r59, 4;
	add.s64 	%rd3, %rd1, %rd7;
	ld.global.u32 	%r60, [%rd3];
	mov.u32 	%r61, _ZZ34floyd_warshall_block_kernel_phase2iiPiE1B;
	add.s32 	%r62, %r61, %r56;
	st.shared.u32 	[%r62], %r60;
	bar.sync 	0;
	shl.b32 	%r8, %r48, 4;
	add.s32 	%r63, %r8, %r2;
	shl.b32 	%r64, %r63, 2;
	add.s32 	%r9, %r57, %r64;
	shl.b32 	%r65, %r48, 6;
	add.s32 	%r10, %r57, %r65;
	ld.shared.u32 	%r66, [%r10];
	shl.b32 	%r67, %r2, 2;
	add.s32 	%r11, %r61, %r67;
	ld.shared.u32 	%r68, [%r11];
	add.s32 	%r12, %r68, %r66;
	ld.shared.u32 	%r69, [%r9];
	setp.le.s32 	%p2, %r69, %r12;
	@%p2 bra 	$L__BB2_3;
	st.shared.u32 	[%r9], %r12;
$L__BB2_3:
	bar.sync 	0;
	ld.shared.u32 	%r70, [%r10+4];
	ld.shared.u32 	%r71, [%r11+64];
	add.s32 	%r13, %r71, %r70;
	ld.shared.u32 	%r72, [%r9];
	setp.le.s32 	%p3, %r72, %r13;
	@%p3 bra 	$L__BB2_5;
	st.shared.u32 	[%r9], %r13;
$L__BB2_5:
	bar.sync 	0;
	ld.shared.u32 	%r73, [%r10+8];
	ld.shared.u32 	%r74, [%r11+128];
	add.s32 	%r14, %r74, %r73;
	ld.shared.u32 	%r75, [%r9];
	setp.le.s32 	%p4, %r75, %r14;
	@%p4 bra 	$L__BB2_7;
	st.shared.u32 	[%r9], %r14;
$L__BB2_7:
	bar.sync 	0;
	ld.shared.u32 	%r76, [%r10+12];
	ld.shared.u32 	%r77, [%r11+192];
	add.s32 	%r15, %r77, %r76;
	ld.shared.u32 	%r78, [%r9];
	setp.le.s32 	%p5, %r78, %r15;
	@%p5 bra 	$L__BB2_9;
	st.shared.u32 	[%r9], %r15;
$L__BB2_9:
	bar.sync 	0;
	ld.shared.u32 	%r79, [%r10+16];
	ld.shared.u32 	%r80, [%r11+256];
	add.s32 	%r16, %r80, %r79;
	ld.shared.u32 	%r81, [%r9];
	setp.le.s32 	%p6, %r81, %r16;
	@%p6 bra 	$L__BB2_11;
	st.shared.u32 	[%r9], %r16;
$L__BB2_11:
	bar.sync 	0;
	ld.shared.u32 	%r82, [%r10+20];
	ld.shared.u32 	%r83, [%r11+320];
	add.s32 	%r17, %r83, %r82;
	ld.shared.u32 	%r84, [%r9];
	setp.le.s32 	%p7, %r84, %r17;
	@%p7 bra 	$L__BB2_13;
	st.shared.u32 	[%r9], %r17;
$L__BB2_13:
	bar.sync 	0;
	ld.shared.u32 	%r85, [%r10+24];
	ld.shared.u32 	%r86, [%r11+384];
	add.s32 	%r18, %r86, %r85;
	ld.shared.u32 	%r87, [%r9];
	setp.le.s32 	%p8, %r87, %r18;
	@%p8 bra 	$L__BB2_15;
	st.shared.u32 	[%r9], %r18;
$L__BB2_15:
	bar.sync 	0;
	ld.shared.u32 	%r88, [%r10+28];
	ld.shared.u32 	%r89, [%r11+448];
	add.s32 	%r19, %r89, %r88;
	ld.shared.u32 	%r90, [%r9];
	setp.le.s32 	%p9, %r90, %r19;
	@%p9 bra 	$L__BB2_17;
	st.shared.u32 	[%r9], %r19;
$L__BB2_17:
	bar.sync 	0;
	ld.shared.u32 	%r91, [%r10+32];
	ld.shared.u32 	%r92, [%r11+512];
	add.s32 	%r20, %r92, %r91;
	ld.shared.u32 	%r93, [%r9];
	setp.le.s32 	%p10, %r93, %r20;
	@%p10 bra 	$L__BB2_19;
	st.shared.u32 	[%r9], %r20;
$L__BB2_19:
	bar.sync 	0;
	ld.shared.u32 	%r94, [%r10+36];
	ld.shared.u32 	%r95, [%r11+576];
	add.s32 	%r21, %r95, %r94;
	ld.shared.u32 	%r96, [%r9];
	setp.le.s32 	%p11, %r96, %r21;
	@%p11 bra 	$L__BB2_21;
	st.shared.u32 	[%r9], %r21;
$L__BB2_21:
	bar.sync 	0;
	ld.shared.u32 	%r97, [%r10+40];
	ld.shared.u32 	%r98, [%r11+640];
	add.s32 	%r22, %r98, %r97;
	ld.shared.u32 	%r99, [%r9];
	setp.le.s32 	%p12, %r99, %r22;
	@%p12 bra 	$L__BB2_23;
	st.shared.u32 	[%r9], %r22;
$L__BB2_23:
	bar.sync 	0;
	ld.shared.u32 	%r100, [%r10+44];
	ld.shared.u32 	%r101, [%r11+704];
	add.s32 	%r23, %r101, %r100;
	ld.shared.u32 	%r102, [%r9];
	setp.le.s32 	%p13, %r102, %r23;
	@%p13 bra 	$L__BB2_25;
	st.shared.u32 	[%r9], %r23;
$L__BB2_25:
	bar.sync 	0;
	ld.shared.u32 	%r103, [%r10+48];
	ld.shared.u32 	%r104, [%r11+768];
	add.s32 	%r24, %r104, %r103;
	ld.shared.u32 	%r105, [%r9];
	setp.le.s32 	%p14, %r105, %r24;
	@%p14 bra 	$L__BB2_27;
	st.shared.u32 	[%r9], %r24;
$L__BB2_27:
	bar.sync 	0;
	ld.shared.u32 	%r106, [%r10+52];
	ld.shared.u32 	%r107, [%r11+832];
	add.s32 	%r25, %r107, %r106;
	ld.shared.u32 	%r108, [%r9];
	setp.le.s32 	%p15, %r108, %r25;
	@%p15 bra 	$L__BB2_29;
	st.shared.u32 	[%r9], %r25;
$L__BB2_29:
	bar.sync 	0;
	ld.shared.u32 	%r109, [%r10+56];
	ld.shared.u32 	%r110, [%r11+896];
	add.s32 	%r26, %r110, %r109;
	ld.shared.u32 	%r111, [%r9];
	setp.le.s32 	%p16, %r111, %r26;
	@%p16 bra 	$L__BB2_31;
	st.shared.u32 	[%r9], %r26;
$L__BB2_31:
	bar.sync 	0;
	ld.shared.u32 	%r112, [%r10+60];
	ld.shared.u32 	%r113, [%r11+960];
	add.s32 	%r27, %r113, %r112;
	ld.shared.u32 	%r114, [%r9];
	setp.le.s32 	%p17, %r114, %r27;
	@%p17 bra 	$L__BB2_33;
	st.shared.u32 	[%r9], %r27;
$L__BB2_33:
	bar.sync 	0;
	bar.sync 	0;
	ld.shared.u32 	%r115, [%r5];
	st.global.u32 	[%rd2], %r115;
	add.s32 	%r116, %r7, %r3;
	add.s32 	%r117, %r116, %r6;
	mul.wide.u32 	%rd8, %r117, 4;
	add.s64 	%rd4, %rd1, %rd8;
	ld.global.u32 	%r118, [%rd4];
	st.shared.u32 	[%r5], %r118;
	ld.global.u32 	%r119, [%rd3];
	mov.u32 	%r121, _ZZ34floyd_warshall_block_kernel_phase2iiPiE1A;
	add.s32 	%r122, %r121, %r56;
	st.shared.u32 	[%r122], %r119;
	bar.sync 	0;
	shl.b32 	%r123, %r8, 2;
	add.s32 	%r28, %r121, %r123;
	ld.shared.u32 	%r124, [%r28];
	add.s32 	%r29, %r57, %r67;
	ld.shared.u32 	%r127, [%r29];
	add.s32 	%r30, %r127, %r124;
	ld.shared.u32 	%r128, [%r9];
	setp.le.s32 	%p18, %r128, %r30;
	@%p18 bra 	$L__BB2_35;
	st.shared.u32 	[%r9], %r30;
$L__BB2_35:
	bar.sync 	0;
	ld.shared.u32 	%r129, [%r28+4];
	ld.shared.u32 	%r130, [%r29+64];
	add.s32 	%r31, %r130, %r129;
	ld.shared.u32 	%r131, [%r9];
	setp.le.s32 	%p19, %r131, %r31;
	@%p19 bra 	$L__BB2_37;
	st.shared.u32 	[%r9], %r31;
$L__BB2_37:
	bar.sync 	0;
	ld.shared.u32 	%r132, [%r28+8];
	ld.shared.u32 	%r133, [%r29+128];
	add.s32 	%r32, %r133, %r132;
	ld.shared.u32 	%r134, [%r9];
	setp.le.s32 	%p20, %r134, %r32;
	@%p20 bra 	$L__BB2_39;
	st.shared.u32 	[%r9], %r32;
$L__BB2_39:
	bar.sync 	0;
	ld.shared.u32 	%r135, [%r28+12];
	ld.shared.u32 	%r136, [%r29+192];
	add.s32 	%r33, %r136, %r135;
	ld.shared.u32 	%r137, [%r9];
	setp.le.s32 	%p21, %r137, %r33;
	@%p21 bra 	$L__BB2_41;
	st.shared.u32 	[%r9], %r33;
$L__BB2_41:
	bar.sync 	0;
	ld.shared.u32 	%r138, [%r28+16];
	ld.shared.u32 	%r139, [%r29+256];
	add.s32 	%r34, %r139, %r138;
	ld.shared.u32 	%r140, [%r9];
	setp.le.s32 	%p22, %r140, %r34;
	@%p22 bra 	$L__BB2_43;
	st.shared.u32 	[%r9], %r34;
$L__BB2_43:
	bar.sync 	0;
	ld.shared.u32 	%r141, [%r28+20];
	ld.shared.u32 	%r142, [%r29+320];
	add.s32 	%r35, %r142, %r141;
	ld.shared.u32 	%r143, [%r9];
	setp.le.s32 	%p23, %r143, %r35;
	@%p23 bra 	$L__BB2_45;
	st.shared.u32 	[%r9], %r35;
$L__BB2_45:
	bar.sync 	0;
	ld.shared.u32 	%r144, [%r28+24];
	ld.shared.u32 	%r145, [%r29+384];
	add.s32 	%r36, %r145, %r144;
	ld.shared.u32 	%r146, [%r9];
	setp.le.s32 	%p24, %r146, %r36;
	@%p24 bra 	$L__BB2_47;
	st.shared.u32 	[%r9], %r36;
$L__BB2_47:
	bar.sync 	0;
	ld.shared.u32 	%r147, [%r28+28];
	ld.shared.u32 	%r148, [%r29+448];
	add.s32 	%r37, %r148, %r147;
	ld.shared.u32 	%r149, [%r9];
	setp.le.s32 	%p25, %r149, %r37;
	@%p25 bra 	$L__BB2_49;
	st.shared.u32 	[%r9], %r37;
$L__BB2_49:
	bar.sync 	0;
	ld.shared.u32 	%r150, [%r28+32];
	ld.shared.u32 	%r151, [%r29+512];
	add.s32 	%r38, %r151, %r150;
	ld.shared.u32 	%r152, [%r9];
	setp.le.s32 	%p26, %r152, %r38;
	@%p26 bra 	$L__BB2_51;
	st.shared.u32 	[%r9], %r38;
$L__BB2_51:
	bar.sync 	0;
	ld.shared.u32 	%r153, [%r28+36];
	ld.shared.u32 	%r154, [%r29+576];
	add.s32 	%r39, %r154, %r153;
	ld.shared.u32 	%r155, [%r9];
	setp.le.s32 	%p27, %r155, %r39;
	@%p27 bra 	$L__BB2_53;
	st.shared.u32 	[%r9], %r39;
$L__BB2_53:
	bar.sync 	0;
	ld.shared.u32 	%r156, [%r28+40];
	ld.shared.u32 	%r157, [%r29+640];
	add.s32 	%r40, %r157, %r156;
	ld.shared.u32 	%r158, [%r9];
	setp.le.s32 	%p28, %r158, %r40;
	@%p28 bra 	$L__BB2_55;
	st.shared.u32 	[%r9], %r40;
$L__BB2_55:
	bar.sync 	0;
	ld.shared.u32 	%r159, [%r28+44];
	ld.shared.u32 	%r160, [%r29+704];
	add.s32 	%r41, %r160, %r159;
	ld.shared.u32 	%r161, [%r9];
	setp.le.s32 	%p29, %r161, %r41;
	@%p29 bra 	$L__BB2_57;
	st.shared.u32 	[%r9], %r41;
$L__BB2_57:
	bar.sync 	0;
	ld.shared.u32 	%r162, [%r28+48];
	ld.shared.u32 	%r163, [%r29+768];
	add.s32 	%r42, %r163, %r162;
	ld.shared.u32 	%r164, [%r9];
	setp.le.s32 	%p30, %r164, %r42;
	@%p30 bra 	$L__BB2_59;
	st.shared.u32 	[%r9], %r42;
$L__BB2_59:
	bar.sync 	0;
	ld.shared.u32 	%r165, [%r28+52];
	ld.shared.u32 	%r166, [%r29+832];
	add.s32 	%r43, %r166, %r165;
	ld.shared.u32 	%r167, [%r9];
	setp.le.s32 	%p31, %r167, %r43;
	@%p31 bra 	$L__BB2_61;
	st.shared.u32 	[%r9], %r43;
$L__BB2_61:
	bar.sync 	0;
	ld.shared.u32 	%r168, [%r28+56];
	ld.shared.u32 	%r169, [%r29+896];
	add.s32 	%r44, %r169, %r168;
	ld.shared.u32 	%r170, [%r9];
	setp.le.s32 	%p32, %r170, %r44;
	@%p32 bra 	$L__BB2_63;
	st.shared.u32 	[%r9], %r44;
$L__BB2_63:
	bar.sync 	0;
	ld.shared.u32 	%r171, [%r28+60];
	ld.shared.u32 	%r172, [%r29+960];
	add.s32 	%r45, %r172, %r171;
	ld.shared.u32 	%r173, [%r9];
	setp.le.s32 	%p33, %r173, %r45;
	@%p33 bra 	$L__BB2_65;
	st.shared.u32 	[%r9], %r45;
$L__BB2_65:
	bar.sync 	0;
	bar.sync 	0;
	ld.shared.u32 	%r174, [%r5];
	st.global.u32 	[%rd4], %r174;
$L__BB2_66:
	ret;

}
	// .globl	_Z34floyd_warshall_block_kernel_phase3iiPi
.visible .entry _Z34floyd_warshall_block_kernel_phase3iiPi(
	.param .u32 _Z34floyd_warshall_block_kernel_phase3iiPi_param_0,
	.param .u32 _Z34floyd_warshall_block_kernel_phase3iiPi_param_1,
	.param .u64 .ptr .align 1 _Z34floyd_warshall_block_kernel_phase3iiPi_param_2
)
{
	.reg .pred 	%p<20>;
	.reg .b32 	%r<104>;
	.reg .b64 	%rd<9>;
	// demoted variable
	.shared .align 4 .b8 _ZZ34floyd_warshall_block_kernel_phase3iiPiE1A[1024];
	// demoted variable
	.shared .align 4 .b8 _ZZ34floyd_warshall_block_kernel_phase3iiPiE1B[1024];
	// demoted variable
	.shared .align 4 .b8 _ZZ34floyd_warshall_block_kernel_phase3iiPiE1C[1024];
	ld.param.u32 	%r23, [_Z34floyd_warshall_block_kernel_phase3iiPi_param_0];
	ld.param.u32 	%r24, [_Z34floyd_warshall_block_kernel_phase3iiPi_param_1];
	ld.param.u64 	%rd2, [_Z34floyd_warshall_block_kernel_phase3iiPi_param_2];
	mov.u32 	%r1, %ctaid.x;
	mov.u32 	%r2, %ctaid.y;
	setp.eq.s32 	%p1, %r2, %r24;
	setp.eq.s32 	%p2, %r1, %r24;
	and.pred  	%p3, %p1, %p2;
	@%p3 bra 	$L__BB3_34;
	cvta.to.global.u64 	%rd3, %rd2;
	mov.u32 	%r25, %tid.x;
	mov.u32 	%r26, %tid.y;
	bar.sync 	0;
	mul.lo.s32 	%r27, %r2, %r23;
	shl.b32 	%r28, %r27, 4;
	shl.b32 	%r29, %r1, 4;
	mul.lo.s32 	%r30, %r23, %r26;
	add.s32 	%r31, %r29, %r25;
	add.s32 	%r32, %r31, %r30;
	add.s32 	%r33, %r32, %r28;
	mul.wide.u32 	%rd4, %r33, 4;
	add.s64 	%rd1, %rd3, %rd4;
	ld.global.u32 	%r34, [%rd1];
	shl.b32 	%r35, %r26, 4;
	add.s32 	%r36, %r35, %r25;
	shl.b32 	%r37, %r36, 2;
	mov.u32 	%r38, _ZZ34floyd_warshall_block_kernel_phase3iiPiE1C;
	add.s32 	%r3, %r38, %r37;
	st.shared.u32 	[%r3], %r34;
	shl.b32 	%r39, %r24, 4;
	add.s32 	%r40, %r28, %r25;
	add.s32 	%r41, %r40, %r30;
	add.s32 	%r42, %r41, %r39;
	mul.wide.u32 	%rd5, %r42, 4;
	add.s64 	%rd6, %rd3, %rd5;
	ld.global.u32 	%r43, [%rd6];
	mov.u32 	%r44, _ZZ34floyd_warshall_block_kernel_phase3iiPiE1A;
	add.s32 	%r45, %r44, %r37;
	st.shared.u32 	[%r45], %r43;
	mad.lo.s32 	%r46, %r39, %r23, %r32;
	mul.wide.u32 	%rd7, %r46, 4;
	add.s64 	%rd8, %rd3, %rd7;
	ld.global.u32 	%r47, [%rd8];
	mov.u32 	%r48, _ZZ34floyd_warshall_block_kernel_phase3iiPiE1B;
	add.s32 	%r49, %r48, %r37;
	st.shared.u32 	[%r49], %r47;
	bar.sync 	0;
	shl.b32 	%r50, %r25, 4;
	add.s32 	%r51, %r50, %r26;
	shl.b32 	%r52, %r51, 2;
	add.s32 	%r4, %r38, %r52;
	shl.b32 	%r53, %r25, 6;
	add.s32 	%r5, %r44, %r53;
	ld.shared.u32 	%r54, [%r5];
	shl.b32 	%r55, %r26, 2;
	add.s32 	%r6, %r48, %r55;
	ld.shared.u32 	%r56, [%r6];
	add.s32 	%r7, %r56, %r54;
	ld.shared.u32 	%r57, [%r4];
	setp.le.s32 	%p4, %r57, %r7;
	@%p4 bra 	$L__BB3_3;
	st.shared.u32 	[%r4], %r7;
$L__BB3_3:
	bar.sync 	0;
	ld.shared.u32 	%r58, [%r5+4];
	ld.shared.u32 	%r59, [%r6+64];
	add.s32 	%r8, %r59, %r58;
	ld.shared.u32 	%r60, [%r4];
	setp.le.s32 	%p5, %r60, %r8;
	@%p5 bra 	$L__BB3_5;
	st.shared.u32 	[%r4], %r8;
$L__BB3_5:
	bar.sync 	0;
	ld.shared.u32 	%r61, [%r5+8];
	ld.shared.u32 	%r62, [%r6+128];
	add.s32 	%r9, %r62, %r61;
	ld.shared.u32 	%r63, [%r4];
	setp.le.s32 	%p6, %r63, %r9;
	@%p6 bra 	$L__BB3_7;
	st.shared.u32 	[%r4], %r9;
$L__BB3_7:
	bar.sync 	0;
	ld.shared.u32 	%r64, [%r5+12];
	ld.shared.u32 	%r65, [%r6+192];
	add.s32 	%r10, %r65, %r64;
	ld.shared.u32 	%r66, [%r4];
	setp.le.s32 	%p7, %r66, %r10;
	@%p7 bra 	$L__BB3_9;
	st.shared.u32 	[%r4], %r10;
$L__BB3_9:
	bar.sync 	0;
	ld.shared.u32 	%r67, [%r5+16];
	ld.shared.u32 	%r68, [%r6+256];
	add.s32 	%r11, %r68, %r67;
	ld.shared.u32 	%r69, [%r4];
	setp.le.s32 	%p8, %r69, %r11;
	@%p8 bra 	$L__BB3_11;
	st.shared.u32 	[%r4], %r11;
$L__BB3_11:
	bar.sync 	0;
	ld.shared.u32 	%r70, [%r5+20];
	ld.shared.u32 	%r71, [%r6+320];
	add.s32 	%r12, %r71, %r70;
	ld.shared.u32 	%r72, [%r4];
	setp.le.s32 	%p9, %r72, %r12;
	@%p9 bra 	$L__BB3_13;
	st.shared.u32 	[%r4], %r12;
$L__BB3_13:
	bar.sync 	0;
	ld.shared.u32 	%r73, [%r5+24];
	ld.shared.u32 	%r74, [%r6+384];
	add.s32 	%r13, %r74, %r73;
	ld.shared.u32 	%r75, [%r4];
	setp.le.s32 	%p10, %r75, %r13;
	@%p10 bra 	$L__BB3_15;
	st.shared.u32 	[%r4], %r13;
$L__BB3_15:
	bar.sync 	0;
	ld.shared.u32 	%r76, [%r5+28];
	ld.shared.u32 	%r77, [%r6+448];
	add.s32 	%r14, %r77, %r76;
	ld.shared.u32 	%r78, [%r4];
	setp.le.s32 	%p11, %r78, %r14;
	@%p11 bra 	$L__BB3_17;
	st.shared.u32 	[%r4], %r14;
$L__BB3_17:
	bar.sync 	0;
	ld.shared.u32 	%r79, [%r5+32];
	ld.shared.u32 	%r80, [%r6+512];
	add.s32 	%r15, %r80, %r79;
	ld.shared.u32 	%r81, [%r4];
	setp.le.s32 	%p12, %r81, %r15;
	@%p12 bra 	$L__BB3_19;
	st.shared.u32 	[%r4], %r15;
$L__BB3_19:
	bar.sync 	0;
	ld.shared.u32 	%r82, [%r5+36];
	ld.shared.u32 	%r83, [%r6+576];
	add.s32 	%r16, %r83, %r82;
	ld.shared.u32 	%r84, [%r4];
	setp.le.s32 	%p13, %r84, %r16;
	@%p13 bra 	$L__BB3_21;
	st.shared.u32 	[%r4], %r16;
$L__BB3_21:
	bar.sync 	0;
	ld.shared.u32 	%r85, [%r5+40];
	ld.shared.u32 	%r86, [%r6+640];
	add.s32 	%r17, %r86, %r85;
	ld.shared.u32 	%r87, [%r4];
	setp.le.s32 	%p14, %r87, %r17;
	@%p14 bra 	$L__BB3_23;
	st.shared.u32 	[%r4], %r17;
$L__BB3_23:
	bar.sync 	0;
	ld.shared.u32 	%r88, [%r5+44];
	ld.shared.u32 	%r89, [%r6+704];
	add.s32 	%r18, %r89, %r88;
	ld.shared.u32 	%r90, [%r4];
	setp.le.s32 	%p15, %r90, %r18;
	@%p15 bra 	$L__BB3_25;
	st.shared.u32 	[%r4], %r18;
$L__BB3_25:
	bar.sync 	0;
	ld.shared.u32 	%r91, [%r5+48];
	ld.shared.u32 	%r92, [%r6+768];
	add.s32 	%r19, %r92, %r91;
	ld.shared.u32 	%r93, [%r4];
	setp.le.s32 	%p16, %r93, %r19;
	@%p16 bra 	$L__BB3_27;
	st.shared.u32 	[%r4], %r19;
$L__BB3_27:
	bar.sync 	0;
	ld.shared.u32 	%r94, [%r5+52];
	ld.shared.u32 	%r95, [%r6+832];
	add.s32 	%r20, %r95, %r94;
	ld.shared.u32 	%r96, [%r4];
	setp.le.s32 	%p17, %r96, %r20;
	@%p17 bra 	$L__BB3_29;
	st.shared.u32 	[%r4], %r20;
$L__BB3_29:
	bar.sync 	0;
	ld.shared.u32 	%r97, [%r5+56];
	ld.shared.u32 	%r98, [%r6+896];
	add.s32 	%r21, %r98, %r97;
	ld.shared.u32 	%r99, [%r4];
	setp.le.s32 	%p18, %r99, %r21;
	@%p18 bra 	$L__BB3_31;
	st.shared.u32 	[%r4], %r21;
$L__BB3_31:
	bar.sync 	0;
	ld.shared.u32 	%r100, [%r5+60];
	ld.shared.u32 	%r101, [%r6+960];
	add.s32 	%r22, %r101, %r100;
	ld.shared.u32 	%r102, [%r4];
	setp.le.s32 	%p19, %r102, %r22;
	@%p19 bra 	$L__BB3_33;
	st.shared.u32 	[%r4], %r22;
$L__BB3_33:
	bar.sync 	0;
	bar.sync 	0;
	ld.shared.u32 	%r103, [%r3];
	st.global.u32 	[%rd1], %r103;
$L__BB3_34:
	ret;

}


// ===== COMPILED SASS (sm_100) =====

	.target	sm_100

	.elftype	@"ET_EXEC"


//--------------------- .note.nv.tkinfo           --------------------------
	.section	.note.nv.tkinfo,"",@"SHT_NOTE"
	.sectionflags	@"SHF_NOTE_NV_TKINFO"
	.tkinfo
        /*0018*/ 	.word	0x00000002
        /*0030*/ 	.string	""
        /*0030*/ 	.string	"ptxas"
        /*0030*/ 	.string	"Cuda compilation tools, release 13.0, V13.0.88"
        /*0030*/ 	.string	"Build cuda_13.0.r13.0/compiler.36424714_0"
        /*0030*/ 	.string	"-arch sm_100 -m 64 "



//--------------------- .note.nv.cuinfo           --------------------------
	.section	.note.nv.cuinfo,"",@"SHT_NOTE"
	.sectionflags	@"SHF_NOTE_NV_CUINFO"
        /*0018*/ 	.short	0x0002
        /*001a*/ 	.short	0x0064
        /*001c*/ 	.short	0x0082
	.zero		2


//--------------------- .nv.info                  --------------------------
	.section	.nv.info,"",@"SHT_CUDA_INFO"
	.align	4


	//----- nvinfo : EIATTR_REGCOUNT
	.align		4
        /*0000*/ 	.byte	0x04, 0x2f
        /*0002*/ 	.short	(.L_1 - .L_0)
	.align		4
.L_0:
        /*0004*/ 	.word	index@(_Z21floyd_warshall_kerneliiPi)
        /*0008*/ 	.word	0x0000000e


	//----- nvinfo : EIATTR_FRAME_SIZE
	.align		4
.L_1:
        /*000c*/ 	.byte	0x04, 0x11
        /*000e*/ 	.short	(.L_3 - .L_2)
	.align		4
.L_2:
        /*0010*/ 	.word	index@(_Z21floyd_warshall_kerneliiPi)
        /*0014*/ 	.word	0x00000000


	//----- nvinfo : EIATTR_REGCOUNT
	.align		4
.L_3:
        /*0018*/ 	.byte	0x04, 0x2f
        /*001a*/ 	.short	(.L_5 - .L_4)
	.align		4
.L_4:
        /*001c*/ 	.word	index@(_Z34floyd_warshall_block_kernel_phase1iiPi)
        /*0020*/ 	.word	0x0000000e


	//----- nvinfo : EIATTR_FRAME_SIZE
	.align		4
.L_5:
        /*0024*/ 	.byte	0x04, 0x11
        /*0026*/ 	.short	(.L_7 - .L_6)
	.align		4
.L_6:
        /*0028*/ 	.word	index@(_Z34floyd_warshall_block_kernel_phase1iiPi)
        /*002c*/ 	.word	0x00000000


	//----- nvinfo : EIATTR_REGCOUNT
	.align		4
.L_7:
        /*0030*/ 	.byte	0x04, 0x2f
        /*0032*/ 	.short	(.L_9 - .L_8)
	.align		4
.L_8:
        /*0034*/ 	.word	index@(_Z34floyd_warshall_block_kernel_phase2iiPi)
        /*0038*/ 	.word	0x00000019


	//----- nvinfo : EIATTR_FRAME_SIZE
	.align		4
.L_9:
        /*003c*/ 	.byte	0x04, 0x11
        /*003e*/ 	.short	(.L_11 - .L_10)
	.align		4
.L_10:
        /*0040*/ 	.word	index@(_Z34floyd_warshall_block_kernel_phase2iiPi)
        /*0044*/ 	.word	0x00000000


	//----- nvinfo : EIATTR_REGCOUNT
	.align		4
.L_11:
        /*0048*/ 	.byte	0x04, 0x2f
        /*004a*/ 	.short	(.L_13 - .L_12)
	.align		4
.L_12:
        /*004c*/ 	.word	index@(_Z34floyd_warshall_block_kernel_phase3iiPi)
        /*0050*/ 	.word	0x00000011


	//----- nvinfo : EIATTR_FRAME_SIZE
	.align		4
.L_13:
        /*0054*/ 	.byte	0x04, 0x11
        /*0056*/ 	.short	(.L_15 - .L_14)
	.align		4
.L_14:
        /*0058*/ 	.word	index@(_Z34floyd_warshall_block_kernel_phase3iiPi)
        /*005c*/ 	.word	0x00000000


	//----- nvinfo : EIATTR_MIN_STACK_SIZE
	.align		4
.L_15:
        /*0060*/ 	.byte	0x04, 0x12
        /*0062*/ 	.short	(.L_17 - .L_16)
	.align		4
.L_16:
        /*0064*/ 	.word	index@(_Z34floyd_warshall_block_kernel_phase3iiPi)
        /*0068*/ 	.word	0x00000000


	//----- nvinfo : EIATTR_MIN_STACK_SIZE
	.align		4
.L_17:
        /*006c*/ 	.byte	0x04, 0x12
        /*006e*/ 	.short	(.L_19 - .L_18)
	.align		4
.L_18:
        /*0070*/ 	.word	index@(_Z34floyd_warshall_block_kernel_phase2iiPi)
        /*0074*/ 	.word	0x00000000


	//----- nvinfo : EIATTR_MIN_STACK_SIZE
	.align		4
.L_19:
        /*0078*/ 	.byte	0x04, 0x12
        /*007a*/ 	.short	(.L_21 - .L_20)
	.align		4
.L_20:
        /*007c*/ 	.word	index@(_Z34floyd_warshall_block_kernel_phase1iiPi)
        /*0080*/ 	.word	0x00000000


	//----- nvinfo : EIATTR_MIN_STACK_SIZE
	.align		4
.L_21:
        /*0084*/ 	.byte	0x04, 0x12
        /*0086*/ 	.short	(.L_23 - .L_22)
	.align		4
.L_22:
        /*0088*/ 	.word	index@(_Z21floyd_warshall_kerneliiPi)
        /*008c*/ 	.word	0x00000000
.L_23:


//--------------------- .nv.compat                --------------------------
	.section	.nv.compat,"",@"SHT_CUDA_COMPAT_INFO"
	.align	4
        /*0000*/ 	.byte	0x02, 0x09, 0x00, 0x00, 0x02, 0x02, 0x01, 0x00, 0x02, 0x05, 0x05, 0x00, 0x03, 0x07, 0x01, 0x01
        /*0010*/ 	.byte	0x02, 0x03, 0x00, 0x00, 0x02, 0x06, 0x01, 0x00, 0x04, 0x0b, 0x08, 0x00, 0x09, 0x00, 0x00, 0x00
        /*0020*/ 	.byte	0x00, 0x00, 0x00, 0x00


//--------------------- .nv.info._Z34floyd_warshall_block_kernel_phase3iiPi --------------------------
	.section	.nv.info._Z34floyd_warshall_block_kernel_phase3iiPi,"",@"SHT_CUDA_INFO"
	.sectionflags	@""
	.align	4


	//----- nvinfo : EIATTR_CUDA_API_VERSION
	.align		4
        /*0000*/ 	.byte	0x04, 0x37
        /*0002*/ 	.short	(.L_25 - .L_24)
.L_24:
        /*0004*/ 	.word	0x00000082


	//----- nvinfo : EIATTR_KPARAM_INFO
	.align		4
.L_25:
        /*0008*/ 	.byte	0x04, 0x17
        /*000a*/ 	.short	(.L_27 - .L_26)
.L_26:
        /*000c*/ 	.word	0x00000000
        /*0010*/ 	.short	0x0002
        /*0012*/ 	.short	0x0008
        /*0014*/ 	.byte	0x00, 0xf5, 0x21, 0x00


	//----- nvinfo : EIATTR_KPARAM_INFO
	.align		4
.L_27:
        /*0018*/ 	.byte	0x04, 0x17
        /*001a*/ 	.short	(.L_29 - .L_28)
.L_28:
        /*001c*/ 	.word	0x00000000
        /*0020*/ 	.short	0x0001
        /*0022*/ 	.short	0x0004
        /*0024*/ 	.byte	0x00, 0xf0, 0x11, 0x00


	//----- nvinfo : EIATTR_KPARAM_INFO
	.align		4
.L_29:
        /*0028*/ 	.byte	0x04, 0x17
        /*002a*/ 	.short	(.L_31 - .L_30)
.L_30:
        /*002c*/ 	.word	0x00000000
        /*0030*/ 	.short	0x0000
        /*0032*/ 	.short	0x0000
        /*0034*/ 	.byte	0x00, 0xf0, 0x11, 0x00


	//----- nvinfo : EIATTR_SPARSE_MMA_MASK
	.align		4
.L_31:
        /*0038*/ 	.byte	0x03, 0x50
        /*003a*/ 	.short	0x0000


	//----- nvinfo : EIATTR_MAXREG_COUNT
	.align		4
        /*003c*/ 	.byte	0x03, 0x1b
        /*003e*/ 	.short	0x00ff


	//----- nvinfo : EIATTR_NUM_BARRIERS
	.align		4
        /*0040*/ 	.byte	0x02, 0x4c
        /*0042*/ 	.byte	0x01
	.zero		1


	//----- nvinfo : EIATTR_MERCURY_ISA_VERSION
	.align		4
        /*0044*/ 	.byte	0x03, 0x5f
        /*0046*/ 	.short	0x0101


	//----- nvinfo : EIATTR_VRC_CTA_INIT_COUNT
	.align		4
        /*0048*/ 	.byte	0x02, 0x4a
	.zero		1
	.zero		1


	//----- nvinfo : EIATTR_EXIT_INSTR_OFFSETS
	.align		4
        /*004c*/ 	.byte	0x04, 0x1c
        /*004e*/ 	.short	(.L_33 - .L_32)


	//   ....[0]....
.L_32:
        /*0050*/ 	.word	0x00000070


	//   ....[1]....
        /*0054*/ 	.word	0x00000a20


	//----- nvinfo : EIATTR_CBANK_PARAM_SIZE
	.align		4
.L_33:
        /*0058*/ 	.byte	0x03, 0x19
        /*005a*/ 	.short	0x0010


	//----- nvinfo : EIATTR_PARAM_CBANK
	.align		4
        /*005c*/ 	.byte	0x04, 0x0a
        /*005e*/ 	.short	(.L_35 - .L_34)
	.align		4
.L_34:
        /*0060*/ 	.word	index@(.nv.constant0._Z34floyd_warshall_block_kernel_phase3iiPi)
        /*0064*/ 	.short	0x0380
        /*0066*/ 	.short	0x0010


	//----- nvinfo : EIATTR_SW_WAR
	.align		4
.L_35:
        /*0068*/ 	.byte	0x04, 0x36
        /*006a*/ 	.short	(.L_37 - .L_36)
.L_36:
        /*006c*/ 	.word	0x00000008
.L_37:


//--------------------- .nv.info._Z34floyd_warshall_block_kernel_phase2iiPi --------------------------
	.section	.nv.info._Z34floyd_warshall_block_kernel_phase2iiPi,"",@"SHT_CUDA_INFO"
	.sectionflags	@""
	.align	4


	//----- nvinfo : EIATTR_CUDA_API_VERSION
	.align		4
        /*0000*/ 	.byte	0x04, 0x37
        /*0002*/ 	.short	(.L_39 - .L_38)
.L_38:
        /*0004*/ 	.word	0x00000082


	//----- nvinfo : EIATTR_KPARAM_INFO
	.align		4
.L_39:
        /*0008*/ 	.byte	0x04, 0x17
        /*000a*/ 	.short	(.L_41 - .L_40)
.L_40:
        /*000c*/ 	.word	0x00000000
        /*0010*/ 	.short	0x0002
        /*0012*/ 	.short	0x0008
        /*0014*/ 	.byte	0x00, 0xf5, 0x21, 0x00


	//----- nvinfo : EIATTR_KPARAM_INFO
	.align		4
.L_41:
        /*0018*/ 	.byte	0x04, 0x17
        /*001a*/ 	.short	(.L_43 - .L_42)
.L_42:
        /*001c*/ 	.word	0x00000000
        /*0020*/ 	.short	0x0001
        /*0022*/ 	.short	0x0004
        /*0024*/ 	.byte	0x00, 0xf0, 0x11, 0x00


	//----- nvinfo : EIATTR_KPARAM_INFO
	.align		4
.L_43:
        /*0028*/ 	.byte	0x04, 0x17
        /*002a*/ 	.short	(.L_45 - .L_44)
.L_44:
        /*002c*/ 	.word	0x00000000
        /*0030*/ 	.short	0x0000
        /*0032*/ 	.short	0x0000
        /*0034*/ 	.byte	0x00, 0xf0, 0x11, 0x00


	//----- nvinfo : EIATTR_SPARSE_MMA_MASK
	.align		4
.L_45:
        /*0038*/ 	.byte	0x03, 0x50
        /*003a*/ 	.short	0x0000


	//----- nvinfo : EIATTR_MAXREG_COUNT
	.align		4
        /*003c*/ 	.byte	0x03, 0x1b
        /*003e*/ 	.short	0x00ff


	//----- nvinfo : EIATTR_NUM_BARRIERS
	.align		4
        /*0040*/ 	.byte	0x02, 0x4c
        /*0042*/ 	.byte	0x01
	.zero		1


	//----- nvinfo : EIATTR_MERCURY_ISA_VERSION
	.align		4
        /*0044*/ 	.byte	0x03, 0x5f
        /*0046*/ 	.short	0x0101


	//----- nvinfo : EIATTR_VRC_CTA_INIT_COUNT
	.align		4
        /*0048*/ 	.byte	0x02, 0x4a
	.zero		1
	.zero		1


	//----- nvinfo : EIATTR_EXIT_INSTR_OFFSETS
	.align		4
        /*004c*/ 	.byte	0x04, 0x1c
        /*004e*/ 	.short	(.L_47 - .L_46)


	//   ....[0]....
.L_46:
        /*0050*/ 	.word	0x00000040


	//   ....[1]....
        /*0054*/ 	.word	0x00001190


	//----- nvinfo : EIATTR_CBANK_PARAM_SIZE
	.align		4
.L_47:
        /*0058*/ 	.byte	0x03, 0x19
        /*005a*/ 	.short	0x0010


	//----- nvinfo : EIATTR_PARAM_CBANK
	.align		4
        /*005c*/ 	.byte	0x04, 0x0a
        /*005e*/ 	.short	(.L_49 - .L_48)
	.align		4
.L_48:
        /*0060*/ 	.word	index@(.nv.constant0._Z34floyd_warshall_block_kernel_phase2iiPi)
        /*0064*/ 	.short	0x0380
        /*0066*/ 	.short	0x0010


	//----- nvinfo : EIATTR_SW_WAR
	.align		4
.L_49:
        /*0068*/ 	.byte	0x04, 0x36
        /*006a*/ 	.short	(.L_51 - .L_50)
.L_50:
        /*006c*/ 	.word	0x00000008
.L_51:


//--------------------- .nv.info._Z34floyd_warshall_block_kernel_phase1iiPi --------------------------
	.section	.nv.info._Z34floyd_warshall_block_kernel_phase1iiPi,"",@"SHT_CUDA_INFO"
	.sectionflags	@""
	.align	4


	//----- nvinfo : EIATTR_CUDA_API_VERSION
	.align		4
        /*0000*/ 	.byte	0x04, 0x37
        /*0002*/ 	.short	(.L_53 - .L_52)
.L_52:
        /*0004*/ 	.word	0x00000082


	//----- nvinfo : EIATTR_KPARAM_INFO
	.align		4
.L_53:
        /*0008*/ 	.byte	0x04, 0x17
        /*000a*/ 	.short	(.L_55 - .L_54)
.L_54:
        /*000c*/ 	.word	0x00000000
        /*0010*/ 	.short	0x0002
        /*0012*/ 	.short	0x0008
        /*0014*/ 	.byte	0x00, 0xf5, 0x21, 0x00


	//----- nvinfo : EIATTR_KPARAM_INFO
	.align		4
.L_55:
        /*0018*/ 	.byte	0x04, 0x17
        /*001a*/ 	.short	(.L_57 - .L_56)
.L_56:
        /*001c*/ 	.word	0x00000000
        /*0020*/ 	.short	0x0001
        /*0022*/ 	.short	0x0004
        /*0024*/ 	.byte	0x00, 0xf0, 0x11, 0x00


	//----- nvinfo : EIATTR_KPARAM_INFO
	.align		4
.L_57:
        /*0028*/ 	.byte	0x04, 0x17
        /*002a*/ 	.short	(.L_59 - .L_58)
.L_58:
        /*002c*/ 	.word	0x00000000
        /*0030*/ 	.short	0x0000
        /*0032*/ 	.short	0x0000
        /*0034*/ 	.byte	0x00, 0xf0, 0x11, 0x00


	//----- nvinfo : EIATTR_SPARSE_MMA_MASK
	.align		4
.L_59:
        /*0038*/ 	.byte	0x03, 0x50
        /*003a*/ 	.short	0x0000


	//----- nvinfo : EIATTR_MAXREG_COUNT
	.align		4
        /*003c*/ 	.byte	0x03, 0x1b
        /*003e*/ 	.short	0x00ff


	//----- nvinfo : EIATTR_NUM_BARRIERS
	.align		4
        /*0040*/ 	.byte	0x02, 0x4c
        /*0042*/ 	.byte	0x01
	.zero		1


	//----- nvinfo : EIATTR_MERCURY_ISA_VERSION
	.align		4
        /*0044*/ 	.byte	0x03, 0x5f
        /*0046*/ 	.short	0x0101


	//----- nvinfo : EIATTR_VRC_CTA_INIT_COUNT
	.align		4
        /*0048*/ 	.byte	0x02, 0x4a
	.zero		1
	.zero		1


	//----- nvinfo : EIATTR_EXIT_INSTR_OFFSETS
	.align		4
        /*004c*/ 	.byte	0x04, 0x1c
        /*004e*/ 	.short	(.L_61 - .L_60)


	//   ....[0]....
.L_60:
        /*0050*/ 	.word	0x000008a0


	//----- nvinfo : EIATTR_CBANK_PARAM_SIZE
	.align		4
.L_61:
        /*0054*/ 	.byte	0x03, 0x19
        /*0056*/ 	.short	0x0010


	//----- nvinfo : EIATTR_PARAM_CBANK
	.align		4
        /*0058*/ 	.byte	0x04, 0x0a
        /*005a*/ 	.short	(.L_63 - .L_62)
	.align		4
.L_62:
        /*005c*/ 	.word	index@(.nv.constant0._Z34floyd_warshall_block_kernel_phase1iiPi)
        /*0060*/ 	.short	0x0380
        /*0062*/ 	.short	0x0010


	//----- nvinfo : EIATTR_SW_WAR
	.align		4
.L_63:
        /*0064*/ 	.byte	0x04, 0x36
        /*0066*/ 	.short	(.L_65 - .L_64)
.L_64:
        /*0068*/ 	.word	0x00000008
.L_65:


//--------------------- .nv.info._Z21floyd_warshall_kerneliiPi --------------------------
	.section	.nv.info._Z21floyd_warshall_kerneliiPi,"",@"SHT_CUDA_INFO"
	.sectionflags	@""
	.align	4


	//----- nvinfo : EIATTR_CUDA_API_VERSION
	.align		4
        /*0000*/ 	.byte	0x04, 0x37
        /*0002*/ 	.short	(.L_67 - .L_66)
.L_66:
        /*0004*/ 	.word	0x00000082


	//----- nvinfo : EIATTR_KPARAM_INFO
	.align		4
.L_67:
        /*0008*/ 	.byte	0x04, 0x17
        /*000a*/ 	.short	(.L_69 - .L_68)
.L_68:
        /*000c*/ 	.word	0x00000000
        /*0010*/ 	.short	0x0002
        /*0012*/ 	.short	0x0008
        /*0014*/ 	.byte	0x00, 0xf5, 0x21, 0x00


	//----- nvinfo : EIATTR_KPARAM_INFO
	.align		4
.L_69:
        /*0018*/ 	.byte	0x04, 0x17
        /*001a*/ 	.short	(.L_71 - .L_70)
.L_70:
        /*001c*/ 	.word	0x00000000
        /*0020*/ 	.short	0x0001
        /*0022*/ 	.short	0x0004
        /*0024*/ 	.byte	0x00, 0xf0, 0x11, 0x00


	//----- nvinfo : EIATTR_KPARAM_INFO
	.align		4
.L_71:
        /*0028*/ 	.byte	0x04, 0x17
        /*002a*/ 	.short	(.L_73 - .L_72)
.L_72:
        /*002c*/ 	.word	0x00000000
        /*0030*/ 	.short	0x0000
        /*0032*/ 	.short	0x0000
        /*0034*/ 	.byte	0x00, 0xf0, 0x11, 0x00


	//----- nvinfo : EIATTR_SPARSE_MMA_MASK
	.align		4
.L_73:
        /*0038*/ 	.byte	0x03, 0x50
        /*003a*/ 	.short	0x0000


	//----- nvinfo : EIATTR_MAXREG_COUNT
	.align		4
        /*003c*/ 	.byte	0x03, 0x1b
        /*003e*/ 	.short	0x00ff


	//----- nvinfo : EIATTR_MERCURY_ISA_VERSION
	.align		4
        /*0040*/ 	.byte	0x03, 0x5f
        /*0042*/ 	.short	0x0101


	//----- nvinfo : EIATTR_VRC_CTA_INIT_COUNT
	.align		4
        /*0044*/ 	.byte	0x02, 0x4a
	.zero		1
	.zero		1


	//----- nvinfo : EIATTR_EXIT_INSTR_OFFSETS
	.align		4
        /*0048*/ 	.byte	0x04, 0x1c
        /*004a*/ 	.short	(.L_75 - .L_74)


	//   ....[0]....
.L_74:
        /*004c*/ 	.word	0x000000c0


	//   ....[1]....
        /*0050*/ 	.word	0x000001a0


	//----- nvinfo : EIATTR_CBANK_PARAM_SIZE
	.align		4
.L_75:
        /*0054*/ 	.byte	0x03, 0x19
        /*0056*/ 	.short	0x0010


	//----- nvinfo : EIATTR_PARAM_CBANK
	.align		4
        /*0058*/ 	.byte	0x04, 0x0a
        /*005a*/ 	.short	(.L_77 - .L_76)
	.align		4
.L_76:
        /*005c*/ 	.word	index@(.nv.constant0._Z21floyd_warshall_kerneliiPi)
        /*0060*/ 	.short	0x0380
        /*0062*/ 	.short	0x0010


	//----- nvinfo : EIATTR_SW_WAR
	.align		4
.L_77:
        /*0064*/ 	.byte	0x04, 0x36
        /*0066*/ 	.short	(.L_79 - .L_78)
.L_78:
        /*0068*/ 	.word	0x00000008
.L_79:


//--------------------- .nv.callgraph             --------------------------
	.section	.nv.callgraph,"",@"SHT_CUDA_CALLGRAPH"
	.align	4
	.sectionentsize	8
	.align		4
        /*0000*/ 	.word	0x00000000
	.align		4
        /*0004*/ 	.word	0xffffffff
	.align		4
        /*0008*/ 	.word	0x00000000
	.align		4
        /*000c*/ 	.word	0xfffffffe
	.align		4
        /*0010*/ 	.word	0x00000000
	.align		4
        /*0014*/ 	.word	0xfffffffd
	.align		4
        /*0018*/ 	.word	0x00000000
	.align		4
        /*001c*/ 	.word	0xfffffffc


//--------------------- .text._Z34floyd_warshall_block_kernel_phase3iiPi --------------------------
	.section	.text._Z34floyd_warshall_block_kernel_phase3iiPi,"ax",@progbits
	.align	128
        .global         _Z34floyd_warshall_block_kernel_phase3iiPi
        .type           _Z34floyd_warshall_block_kernel_phase3iiPi,@function
        .size           _Z34floyd_warshall_block_kernel_phase3iiPi,(.L_x_4 - _Z34floyd_warshall_block_kernel_phase3iiPi)
        .other          _Z34floyd_warshall_block_kernel_phase3iiPi,@"STO_CUDA_ENTRY STV_DEFAULT"
_Z34floyd_warshall_block_kernel_phase3iiPi:
.text._Z34floyd_warshall_block_kernel_phase3iiPi:
[----:B------:R-:W-:Y:S01]  /*0000*/  LDC R1, c[0x0][0x37c] ;  /* 0x0000df00ff017b82 */ /* 0x000fe20000000800 */
[----:B------:R-:W0:Y:S07]  /*0010*/  S2R R2, SR_CTAID.X ;  /* 0x0000000000027919 */ /* 0x000e2e0000002500 */
[----:B------:R-:W1:Y:S01]  /*0020*/  S2UR UR4, SR_CTAID.Y ;  /* 0x00000000000479c3 */ /* 0x000e620000002600 */
[----:B------:R-:W2:Y:S07]  /*0030*/  LDCU.64 UR8, c[0x0][0x358] ;  /* 0x00006b00ff0877ac */ /* 0x000eae0008000a00 */
[----:B------:R-:W1:Y:S02]  /*0040*/  LDC R13, c[0x0][0x384] ;  /* 0x0000e100ff0d7b82 */ /* 0x000e640000000800 */
[----:B-1----:R-:W-:-:S02]  /*0050*/  ISETP.EQ.AND P1, PT, R13, UR4, PT ;  /* 0x000000040d007c0c */ /* 0x002fc4000bf22270 */
[----:B0-----:R-:W-:-:S13]  /*0060*/  ISETP.NE.AND P0, PT, R2, R13, PT ;  /* 0x0000000d0200720c */ /* 0x001fda0003f05270 */
[----:B--2---:R-:W-:Y:S05]  /*0070*/  @!P0 EXIT P1 ;  /* 0x000000000000894d */ /* 0x004fea0000800000 */
[----:B------:R-:W0:Y:S01]  /*0080*/  S2R R7, SR_TID.X ;  /* 0x0000000000077919 */ /* 0x000e220000002100 */
[----:B------:R-:W1:Y:S01]  /*0090*/  LDC R10, c[0x0][0x380] ;  /* 0x0000e000ff0a7b82 */ /* 0x000e620000000800 */
[----:B------:R-:W-:Y:S01]  /*00a0*/  IMAD.SHL.U32 R8, R13, 0x10, RZ ;  /* 0x000000100d087824 */ /* 0x000fe200078e00ff */
[----:B------:R-:W2:Y:S06]  /*00b0*/  S2R R6, SR_TID.Y ;  /* 0x0000000000067919 */ /* 0x000eac0000002200 */
[----:B------:R-:W3:Y:S01]  /*00c0*/  LDC.64 R4, c[0x0][0x388] ;  /* 0x0000e200ff047b82 */ /* 0x000ee20000000a00 */
[----:B-1----:R-:W-:-:S02]  /*00d0*/  IMAD R0, R10, UR4, RZ ;  /* 0x000000040a007c24 */ /* 0x002fc4000f8e02ff */
[--C-:B0-----:R-:W-:Y:S02]  /*00e0*/  IMAD R3, R2, 0x10, R7.reuse ;  /* 0x0000001002037824 */ /* 0x101fe400078e0207 */
[----:B------:R-:W-:Y:S02]  /*00f0*/  IMAD R11, R0, 0x10, R7 ;  /* 0x00000010000b7824 */ /* 0x000fe400078e0207 */
[CC--:B--2---:R-:W-:Y:S02]  /*0100*/  IMAD R9, R6.reuse, R10.reuse, R3 ;  /* 0x0000000a06097224 */ /* 0x0c4fe400078e0203 */
[----:B------:R-:W-:Y:S02]  /*0110*/  IMAD R11, R6, R10, R11 ;  /* 0x0000000a060b7224 */ /* 0x000fe400078e020b */
[----:B------:R-:W-:Y:S02]  /*0120*/  IMAD R3, R0, 0x10, R9 ;  /* 0x0000001000037824 */ /* 0x000fe400078e0209 */
[----:B------:R-:W-:-:S02]  /*0130*/  IMAD.IADD R11, R8, 0x1, R11 ;  /* 0x00000001080b7824 */ /* 0x000fc400078e020b */
[----:B------:R-:W-:Y:S02]  /*0140*/  IMAD R13, R8, R10, R9 ;  /* 0x0000000a080d7224 */ /* 0x000fe400078e0209 */
[----:B---3--:R-:W-:-:S04]  /*0150*/  IMAD.WIDE.U32 R2, R3, 0x4, R4 ;  /* 0x0000000403027825 */ /* 0x008fc800078e0004 */
[--C-:B------:R-:W-:Y:S01]  /*0160*/  IMAD.WIDE.U32 R8, R11, 0x4, R4.reuse ;  /* 0x000000040b087825 */ /* 0x100fe200078e0004 */
[----:B------:R-:W-:Y:S03]  /*0170*/  BAR.SYNC.DEFER_BLOCKING 0x0 ;  /* 0x0000000000007b1d */ /* 0x000fe60000010000 */
[----:B------:R-:W-:-:S03]  /*0180*/  IMAD.WIDE.U32 R4, R13, 0x4, R4 ;  /* 0x000000040d047825 */ /* 0x000fc600078e0004 */
[----:B------:R-:W2:Y:S04]  /*0190*/  LDG.E R11, desc[UR8][R2.64] ;  /* 0x00000008020b7981 */ /* 0x000ea8000c1e1900 */
[----:B------:R0:W3:Y:S04]  /*01a0*/  LDG.E R8, desc[UR8][R8.64] ;  /* 0x0000000808087981 */ /* 0x0000e8000c1e1900 */
[----:B------:R1:W4:Y:S01]  /*01b0*/  LDG.E R12, desc[UR8][R4.64] ;  /* 0x00000008040c7981 */ /* 0x000322000c1e1900 */
[----:B------:R-:W5:Y:S01]  /*01c0*/  S2UR UR6, SR_CgaCtaId ;  /* 0x00000000000679c3 */ /* 0x000f620000008800 */
[----:B------:R-:W-:Y:S01]  /*01d0*/  UMOV UR4, 0x400 ;  /* 0x0000040000047882 */ /* 0x000fe20000000000 */
[----:B------:R-:W-:Y:S01]  /*01e0*/  LEA R10, R6, R7, 0x4 ;  /* 0x00000007060a7211 */ /* 0x000fe200078e20ff */
[----:B------:R-:W-:-:S02]  /*01f0*/  UIADD3 UR5, UPT, UPT, UR4, 0x800, URZ ;  /* 0x0000080004057890 */ /* 0x000fc4000fffe0ff */
[----:B-----5:R-:W-:Y:S02]  /*0200*/  ULEA UR7, UR6, UR4, 0x18 ;  /* 0x0000000406077291 */ /* 0x020fe4000f8ec0ff */
[----:B------:R-:W-:Y:S02]  /*0210*/  UIADD3 UR4, UPT, UPT, UR4, 0x400, URZ ;  /* 0x0000040004047890 */ /* 0x000fe4000fffe0ff */
[----:B------:R-:W-:Y:S02]  /*0220*/  ULEA UR5, UR6, UR5, 0x18 ;  /* 0x0000000506057291 */ /* 0x000fe4000f8ec0ff */
[----:B------:R-:W-:Y:S01]  /*0230*/  ULEA UR4, UR6, UR4, 0x18 ;  /* 0x0000000406047291 */ /* 0x000fe2000f8ec0ff */
[C---:B0-----:R-:W-:Y:S02]  /*0240*/  LEA R9, R10.reuse, UR7, 0x2 ;  /* 0x000000070a097c11 */ /* 0x041fe4000f8e10ff */
[----:B-1----:R-:W-:Y:S02]  /*0250*/  LEA R4, R7, UR7, 0x6 ;  /* 0x0000000707047c11 */ /* 0x002fe4000f8e30ff */
[----:B------:R-:W-:-:S02]  /*0260*/  LEA R0, R10, UR5, 0x2 ;  /* 0x000000050a007c11 */ /* 0x000fc4000f8e10ff */
[----:B------:R-:W-:Y:S01]  /*0270*/  LEA R13, R10, UR4, 0x2 ;  /* 0x000000040a0d7c11 */ /* 0x000fe2000f8e10ff */
[----:B------:R-:W-:Y:S01]  /*0280*/  IMAD R10, R7, 0x10, R6 ;  /* 0x00000010070a7824 */ /* 0x000fe200078e0206 */
[----:B------:R-:W-:-:S04]  /*0290*/  LEA R5, R6, UR4, 0x2 ;  /* 0x0000000406057c11 */ /* 0x000fc8000f8e10ff */
[----:B------:R-:W-:Y:S01]  /*02a0*/  LEA R6, R10, UR5, 0x2 ;  /* 0x000000050a067c11 */ /* 0x000fe2000f8e10ff */
[----:B--2---:R-:W-:Y:S04]  /*02b0*/  STS [R0], R11 ;  /* 0x0000000b00007388 */ /* 0x004fe80000000800 */
[----:B---3--:R-:W-:Y:S04]  /*02c0*/  STS [R9], R8 ;  /* 0x0000000809007388 */ /* 0x008fe80000000800 */
[----:B----4-:R-:W-:Y:S01]  /*02d0*/  STS [R13], R12 ;  /* 0x0000000c0d007388 */ /* 0x010fe20000000800 */
[----:B------:R-:W-:Y:S06]  /*02e0*/  BAR.SYNC.DEFER_BLOCKING 0x0 ;  /* 0x0000000000007b1d */ /* 0x000fec0000010000 */
[----:B------:R-:W-:Y:S04]  /*02f0*/  LDS R7, [R4] ;  /* 0x0000000004077984 */ /* 0x000fe80000000800 */
[----:B------:R-:W0:Y:S04]  /*0300*/  LDS R10, [R5] ;  /* 0x00000000050a7984 */ /* 0x000e280000000800 */
[----:B------:R-:W1:Y:S01]  /*0310*/  LDS R14, [R6] ;  /* 0x00000000060e7984 */ /* 0x000e620000000800 */
[----:B0-----:R-:W-:-:S05]  /*0320*/  IMAD.IADD R7, R7, 0x1, R10 ;  /* 0x0000000107077824 */ /* 0x001fca00078e020a */
[----:B-1----:R-:W-:-:S13]  /*0330*/  ISETP.GT.AND P0, PT, R14, R7, PT ;  /* 0x000000070e00720c */ /* 0x002fda0003f04270 */
[----:B------:R-:W-:Y:S01]  /*0340*/  @P0 STS [R6], R7 ;  /* 0x0000000706000388 */ /* 0x000fe20000000800 */
[----:B------:R-:W-:Y:S06]  /*0350*/  BAR.SYNC.DEFER_BLOCKING 0x0 ;  /* 0x0000000000007b1d */ /* 0x000fec0000010000 */
[----:B------:R-:W-:Y:S04]  /*0360*/  LDS R8, [R4+0x4] ;  /* 0x0000040004087984 */ /* 0x000fe80000000800 */
[----:B------:R-:W0:Y:S04]  /*0370*/  LDS R9, [R5+0x40] ;  /* 0x0000400005097984 */ /* 0x000e280000000800 */
        /* <DEDUP_REMOVED lines=15> */
[----:B0-----:R-:W-:-:S04]  /*0470*/  IADD3 R7, PT, PT, R7, R8, RZ ;  /* 0x0000000807077210 */ /* 0x001fc80007ffe0ff */
        /* <DEDUP_REMOVED lines=86> */
[----:B------:R-:W-:Y:S08]  /*09e0*/  BAR.SYNC.DEFER_BLOCKING 0x0 ;  /* 0x0000000000007b1d */ /* 0x000ff00000010000 */
[----:B------:R-:W-:Y:S06]  /*09f0*/  BAR.SYNC.DEFER_BLOCKING 0x0 ;  /* 0x0000000000007b1d */ /* 0x000fec0000010000 */
[----:B------:R-:W0:Y:S04]  /*0a00*/  LDS R9, [R0] ;  /* 0x0000000000097984 */ /* 0x000e280000000800 */
[----:B0-----:R-:W-:Y:S01]  /*0a10*/  STG.E desc[UR8][R2.64], R9 ;  /* 0x0000000902007986 */ /* 0x001fe2000c101908 */
[----:B------:R-:W-:Y:S05]  /*0a20*/  EXIT ;  /* 0x000000000000794d */ /* 0x000fea0003800000 */
.L_x_0:
[----:B------:R-:W-:-:S00]  /*0a30*/  BRA `(.L_x_0) ;  /* 0xfffffffc00fc7947 */ /* 0x000fc0000383ffff */
[----:B------:R-:W-:-:S00]  /*0a40*/  NOP ;  /* 0x0000000000007918 */ /* 0x000fc00000000000 */
        /* <DEDUP_REMOVED lines=11> */
.L_x_4:


//--------------------- .text._Z34floyd_warshall_block_kernel_phase2iiPi --------------------------
	.section	.text._Z34floyd_warshall_block_kernel_phase2iiPi,"ax",@progbits
	.align	128
        .global         _Z34floyd_warshall_block_kernel_phase2iiPi
        .type           _Z34floyd_warshall_block_kernel_phase2iiPi,@function
        .size           _Z34floyd_warshall_block_kernel_phase2iiPi,(.L_x_5 - _Z34floyd_warshall_block_kernel_phase2iiPi)
        .other          _Z34floyd_warshall_block_kernel_phase2iiPi,@"STO_CUDA_ENTRY STV_DEFAULT"
_Z34floyd_warshall_block_kernel_phase2iiPi:
.text._Z34floyd_warshall_block_kernel_phase2iiPi:
[----:B------:R-:W-:Y:S08]  /*0000*/  LDC R1, c[0x0][0x37c] ;  /* 0x0000df00ff017b82 */ /* 0x000ff00000000800 */
[----:B------:R-:W0:Y:S08]  /*0010*/  S2UR UR4, SR_CTAID.X ;  /* 0x00000000000479c3 */ /* 0x000e300000002500 */
[----:B------:R-:W0:Y:S02]  /*0020*/  LDC R11, c[0x0][0x384] ;  /* 0x0000e100ff0b7b82 */ /* 0x000e240000000800 */
[----:B0-----:R-:W-:-:S13]  /*0030*/  ISETP.NE.AND P0, PT, R11, UR4, PT ;  /* 0x000000040b007c0c */ /* 0x001fda000bf05270 */
[----:B------:R-:W-:Y:S05]  /*0040*/  @!P0 EXIT ;  /* 0x000000000000894d */ /* 0x000fea0003800000 */
[----:B------:R-:W0:Y:S01]  /*0050*/  S2R R9, SR_TID.X ;  /* 0x0000000000097919 */ /* 0x000e220000002100 */
[----:B------:R-:W0:Y:S01]  /*0060*/  LDC R10, c[0x0][0x380] ;  /* 0x0000e000ff0a7b82 */ /* 0x000e220000000800 */
[----:B------:R-:W-:Y:S01]  /*0070*/  USHF.L.U32 UR4, UR4, 0x4, URZ ;  /* 0x0000000404047899 */ /* 0x000fe200080006ff */
[----:B------:R-:W-:Y:S01]  /*0080*/  IMAD.SHL.U32 R11, R11, 0x10, RZ ;  /* 0x000000100b0b7824 */ /* 0x000fe200078e00ff */
[----:B------:R-:W1:Y:S01]  /*0090*/  S2R R0, SR_TID.Y ;  /* 0x0000000000007919 */ /* 0x000e620000002200 */
[----:B------:R-:W2:Y:S04]  /*00a0*/  LDCU.64 UR10, c[0x0][0x358] ;  /* 0x00006b00ff0a77ac */ /* 0x000ea80008000a00 */
[----:B------:R-:W3:Y:S01]  /*00b0*/  LDC.64 R2, c[0x0][0x388] ;  /* 0x0000e200ff027b82 */ /* 0x000ee20000000a00 */
[----:B0-----:R-:W-:-:S02]  /*00c0*/  IMAD R5, R10, UR4, R9 ;  /* 0x000000040a057c24 */ /* 0x001fc4000f8e0209 */
[CC--:B-1----:R-:W-:Y:S02]  /*00d0*/  IMAD R8, R0.reuse, R10.reuse, R9 ;  /* 0x0000000a00087224 */ /* 0x0c2fe400078e0209 */
[-C--:B------:R-:W-:Y:S02]  /*00e0*/  IMAD R4, R0, R10.reuse, R5 ;  /* 0x0000000a00047224 */ /* 0x080fe400078e0205 */
[C---:B------:R-:W-:Y:S02]  /*00f0*/  IMAD.IADD R6, R11.reuse, 0x1, R8 ;  /* 0x000000010b067824 */ /* 0x040fe400078e0208 */
[C---:B------:R-:W-:Y:S02]  /*0100*/  IMAD.IADD R5, R11.reuse, 0x1, R4 ;  /* 0x000000010b057824 */ /* 0x040fe400078e0204 */
[----:B------:R-:W-:Y:S02]  /*0110*/  IMAD R7, R11, R10, R6 ;  /* 0x0000000a0b077224 */ /* 0x000fe400078e0206 */
[--C-:B---3--:R-:W-:Y:S01]  /*0120*/  IMAD.WIDE.U32 R4, R5, 0x4, R2.reuse ;  /* 0x0000000405047825 */ /* 0x108fe200078e0002 */
[----:B------:R-:W-:Y:S03]  /*0130*/  BAR.SYNC.DEFER_BLOCKING 0x0 ;  /* 0x0000000000007b1d */ /* 0x000fe60000010000 */
[----:B------:R-:W-:-:S03]  /*0140*/  IMAD.WIDE.U32 R6, R7, 0x4, R2 ;  /* 0x0000000407067825 */ /* 0x000fc600078e0002 */
[----:B--2---:R-:W2:Y:S04]  /*0150*/  LDG.E R17, desc[UR10][R4.64] ;  /* 0x0000000a04117981 */ /* 0x004ea8000c1e1900 */
[----:B------:R-:W3:Y:S01]  /*0160*/  LDG.E R18, desc[UR10][R6.64] ;  /* 0x0000000a06127981 */ /* 0x000ee2000c1e1900 */
[----:B------:R-:W0:Y:S01]  /*0170*/  S2UR UR8, SR_CgaCtaId ;  /* 0x00000000000879c3 */ /* 0x000e220000008800 */
[----:B------:R-:W-:Y:S01]  /*0180*/  UMOV UR5, 0x400 ;  /* 0x0000040000057882 */ /* 0x000fe20000000000 */
[----:B------:R-:W-:Y:S01]  /*0190*/  IMAD R13, R0, 0x10, R9 ;  /* 0x00000010000d7824 */ /* 0x000fe200078e0209 */
[----:B------:R-:W-:Y:S01]  /*01a0*/  UIADD3 UR6, UPT, UPT, UR5, 0x800, URZ ;  /* 0x0000080005067890 */ /* 0x000fe2000fffe0ff */
[----:B------:R-:W-:Y:S01]  /*01b0*/  IMAD R14, R9, 0x10, R0 ;  /* 0x00000010090e7824 */ /* 0x000fe200078e0200 */
[----:B------:R-:W-:Y:S01]  /*01c0*/  UIADD3 UR7, UPT, UPT, UR5, 0x400, URZ ;  /* 0x0000040005077890 */ /* 0x000fe2000fffe0ff */
[----:B------:R-:W-:-:S04]  /*01d0*/  VIADD R8, R8, UR4 ;  /* 0x0000000408087c36 */ /* 0x000fc80008000000 */
[----:B------:R-:W-:-:S04]  /*01e0*/  IMAD R11, R11, R10, R8 ;  /* 0x0000000a0b0b7224 */ /* 0x000fc800078e0208 */
[----:B------:R-:W-:Y:S01]  /*01f0*/  IMAD.WIDE.U32 R2, R11, 0x4, R2 ;  /* 0x000000040b027825 */ /* 0x000fe200078e0002 */
[----:B0-----:R-:W-:Y:S02]  /*0200*/  ULEA UR6, UR8, UR6, 0x18 ;  /* 0x0000000608067291 */ /* 0x001fe4000f8ec0ff */
[----:B------:R-:W-:-:S04]  /*0210*/  ULEA UR7, UR8, UR7, 0x18 ;  /* 0x0000000708077291 */ /* 0x000fc8000f8ec0ff */
[C---:B------:R-:W-:Y:S02]  /*0220*/  LEA R12, R13.reuse, UR6, 0x2 ;  /* 0x000000060d0c7c11 */ /* 0x040fe4000f8e10ff */
[----:B------:R-:W-:Y:S02]  /*0230*/  LEA R19, R13, UR7, 0x2 ;  /* 0x000000070d137c11 */ /* 0x000fe4000f8e10ff */
[----:B------:R-:W-:Y:S02]  /*0240*/  LEA R16, R9, UR6, 0x6 ;  /* 0x0000000609107c11 */ /* 0x000fe4000f8e30ff */
[----:B------:R-:W-:Y:S02]  /*0250*/  LEA R15, R0, UR7, 0x2 ;  /* 0x00000007000f7c11 */ /* 0x000fe4000f8e10ff */
[----:B------:R-:W-:Y:S01]  /*0260*/  LEA R14, R14, UR6, 0x2 ;  /* 0x000000060e0e7c11 */ /* 0x000fe2000f8e10ff */
[----:B--2---:R-:W-:Y:S04]  /*0270*/  STS [R12], R17 ;  /* 0x000000110c007388 */ /* 0x004fe80000000800 */
[----:B---3--:R-:W-:Y:S01]  /*0280*/  STS [R19], R18 ;  /* 0x0000001213007388 */ /* 0x008fe20000000800 */
        /* <DEDUP_REMOVED lines=115> */
[----:B0-----:R-:W-:Y:S04]  /*09c0*/  STG.E desc[UR10][R4.64], R17 ;  /* 0x0000001104007986 */ /* 0x001fe8000c10190a */
[----:B------:R-:W2:Y:S04]  /*09d0*/  LDG.E R11, desc[UR10][R2.64] ;  /* 0x0000000a020b7981 */ /* 0x000ea8000c1e1900 */
[----:B------:R-:W3:Y:S01]  /*09e0*/  LDG.E R6, desc[UR10][R6.64] ;  /* 0x0000000a06067981 */ /* 0x000ee2000c1e1900 */
[----:B------:R-:W-:Y:S01]  /*09f0*/  ULEA UR5, UR8, UR5, 0x18 ;  /* 0x0000000508057291 */ /* 0x000fe2000f8ec0ff */
[----:B------:R-:W-:-:S05]  /*0a00*/  LEA R0, R0, UR6, 0x2 ;  /* 0x0000000600007c11 */ /* 0x000fca000f8e10ff */
        /* <DEDUP_REMOVED lines=121> */
.L_x_1:
        /* <DEDUP_REMOVED lines=14> */
.L_x_5:


//--------------------- .text._Z34floyd_warshall_block_kernel_phase1iiPi --------------------------
	.section	.text._Z34floyd_warshall_block_kernel_phase1iiPi,"ax",@progbits
	.align	128
        .global         _Z34floyd_warshall_block_kernel_phase1iiPi
        .type           _Z34floyd_warshall_block_kernel_phase1iiPi,@function
        .size           _Z34floyd_warshall_block_kernel_phase1iiPi,(.L_x_6 - _Z34floyd_warshall_block_kernel_phase1iiPi)
        .other          _Z34floyd_warshall_block_kernel_phase1iiPi,@"STO_CUDA_ENTRY STV_DEFAULT"
_Z34floyd_warshall_block_kernel_phase1iiPi:
.text._Z34floyd_warshall_block_kernel_phase1iiPi:
[----:B------:R-:W-:Y:S01]  /*0000*/  LDC R1, c[0x0][0x37c] ;  /* 0x0000df00ff017b82 */ /* 0x000fe20000000800 */
[----:B------:R-:W0:Y:S07]  /*0010*/  S2R R4, SR_TID.Y ;  /* 0x0000000000047919 */ /* 0x000e2e0000002200 */
[----:B------:R-:W0:Y:S01]  /*0020*/  LDC.64 R6, c[0x0][0x380] ;  /* 0x0000e000ff067b82 */ /* 0x000e220000000a00 */
[----:B------:R-:W1:Y:S01]  /*0030*/  LDCU.64 UR6, c[0x0][0x358] ;  /* 0x00006b00ff0677ac */ /* 0x000e620008000a00 */
[----:B------:R-:W2:Y:S06]  /*0040*/  S2R R9, SR_TID.X ;  /* 0x0000000000097919 */ /* 0x000eac0000002100 */
[----:B------:R-:W3:Y:S01]  /*0050*/  LDC.64 R2, c[0x0][0x388] ;  /* 0x0000e200ff027b82 */ /* 0x000ee20000000a00 */
[----:B0-----:R-:W-:-:S02]  /*0060*/  IMAD R5, R7, 0x10, R4 ;  /* 0x0000001007057824 */ /* 0x001fc400078e0204 */
[----:B--2---:R-:W-:-:S04]  /*0070*/  IMAD R0, R7, 0x10, R9 ;  /* 0x0000001007007824 */ /* 0x004fc800078e0209 */
[----:B------:R-:W-:-:S04]  /*0080*/  IMAD R5, R5, R6, R0 ;  /* 0x0000000605057224 */ /* 0x000fc800078e0200 */
[----:B---3--:R-:W-:Y:S01]  /*0090*/  IMAD.WIDE.U32 R2, R5, 0x4, R2 ;  /* 0x0000000405027825 */ /* 0x008fe200078e0002 */
[----:B------:R-:W-:Y:S06]  /*00a0*/  BAR.SYNC.DEFER_BLOCKING 0x0 ;  /* 0x0000000000007b1d */ /* 0x000fec0000010000 */
[----:B-1----:R-:W2:Y:S02]  /*00b0*/  LDG.E R7, desc[UR6][R2.64] ;  /* 0x0000000602077981 */ /* 0x002ea4000c1e1900 */
[----:B------:R-:W0:Y:S01]  /*00c0*/  S2UR UR5, SR_CgaCtaId ;  /* 0x00000000000579c3 */ /* 0x000e220000008800 */
[----:B------:R-:W-:Y:S01]  /*00d0*/  UMOV UR4, 0x400 ;  /* 0x0000040000047882 */ /* 0x000fe20000000000 */
[----:B------:R-:W-:-:S02]  /*00e0*/  IMAD R0, R4, 0x10, R9 ;  /* 0x0000001004007824 */ /* 0x000fc400078e0209 */
[----:B------:R-:W-:Y:S01]  /*00f0*/  IMAD R6, R9, 0x10, R4 ;  /* 0x0000001009067824 */ /* 0x000fe200078e0204 */
[----:B0-----:R-:W-:-:S06]  /*0100*/  ULEA UR4, UR5, UR4, 0x18 ;  /* 0x0000000405047291 */ /* 0x001fcc000f8ec0ff */
[----:B------:R-:W-:Y:S02]  /*0110*/  LEA R0, R0, UR4, 0x2 ;  /* 0x0000000400007c11 */ /* 0x000fe4000f8e10ff */
[----:B------:R-:W-:Y:S02]  /*0120*/  LEA R5, R9, UR4, 0x6 ;  /* 0x0000000409057c11 */ /* 0x000fe4000f8e30ff */
[----:B------:R-:W-:Y:S02]  /*0130*/  LEA R4, R4, UR4, 0x2 ;  /* 0x0000000404047c11 */ /* 0x000fe4000f8e10ff */
[----:B------:R-:W-:Y:S01]  /*0140*/  LEA R6, R6, UR4, 0x2 ;  /* 0x0000000406067c11 */ /* 0x000fe2000f8e10ff */
[----:B--2---:R-:W-:Y:S01]  /*0150*/  STS [R0], R7 ;  /* 0x0000000700007388 */ /* 0x004fe20000000800 */
        /* <DEDUP_REMOVED lines=117> */
.L_x_2:
        /* <DEDUP_REMOVED lines=13> */
.L_x_6:


//--------------------- .text._Z21floyd_warshall_kerneliiPi --------------------------
	.section	.text._Z21floyd_warshall_kerneliiPi,"ax",@progbits
	.align	128
        .global         _Z21floyd_warshall_kerneliiPi
        .type           _Z21floyd_warshall_kerneliiPi,@function
        .size           _Z21floyd_warshall_kerneliiPi,(.L_x_7 - _Z21floyd_warshall_kerneliiPi)
        .other          _Z21floyd_warshall_kerneliiPi,@"STO_CUDA_ENTRY STV_DEFAULT"
_Z21floyd_warshall_kerneliiPi:
.text._Z21floyd_warshall_kerneliiPi:
[----:B------:R-:W-:Y:S01]  /*0000*/  LDC R1, c[0x0][0x37c] ;  /* 0x0000df00ff017b82 */ /* 0x000fe20000000800 */
[----:B------:R-:W0:Y:S07]  /*0010*/  S2R R3, SR_TID.Y ;  /* 0x0000000000037919 */ /* 0x000e2e0000002200 */
[----:B------:R-:W0:Y:S01]  /*0020*/  S2UR UR4, SR_CTAID.Y ;  /* 0x00000000000479c3 */ /* 0x000e220000002600 */
[----:B------:R-:W1:Y:S07]  /*0030*/  S2R R5, SR_TID.X ;  /* 0x0000000000057919 */ /* 0x000e6e0000002100 */
[----:B------:R-:W0:Y:S08]  /*0040*/  LDC R0, c[0x0][0x364] ;  /* 0x0000d900ff007b82 */ /* 0x000e300000000800 */
[----:B------:R-:W1:Y:S08]  /*0050*/  S2UR UR5, SR_CTAID.X ;  /* 0x00000000000579c3 */ /* 0x000e700000002500 */
[----:B------:R-:W1:Y:S08]  /*0060*/  LDC R2, c[0x0][0x360] ;  /* 0x0000d800ff027b82 */ /* 0x000e700000000800 */
[----:B------:R-:W2:Y:S01]  /*0070*/  LDC.64 R8, c[0x0][0x380] ;  /* 0x0000e000ff087b82 */ /* 0x000ea20000000a00 */
[----:B0-----:R-:W-:-:S02]  /*0080*/  IMAD R0, R0, UR4, R3 ;  /* 0x0000000400007c24 */ /* 0x001fc4000f8e0203 */
[----:B-1----:R-:W-:-:S05]  /*0090*/  IMAD R3, R2, UR5, R5 ;  /* 0x0000000502037c24 */ /* 0x002fca000f8e0205 */
[----:B--2---:R-:W-:-:S04]  /*00a0*/  VIMNMX3 R5, R0, R3, R9, !PT ;  /* 0x000000030005720f */ /* 0x004fc80007800109 */
[----:B------:R-:W-:-:S13]  /*00b0*/  ISETP.GE.AND P0, PT, R5, R8, PT ;  /* 0x000000080500720c */ /* 0x000fda0003f06270 */
[----:B------:R-:W-:Y:S05]  /*00c0*/  @P0 EXIT ;  /* 0x000000000000094d */ /* 0x000fea0003800000 */
[----:B------:R-:W0:Y:S01]  /*00d0*/  LDC.64 R6, c[0x0][0x388] ;  /* 0x0000e200ff067b82 */ /* 0x000e220000000a00 */
[----:B------:R-:W1:Y:S01]  /*00e0*/  LDCU.64 UR4, c[0x0][0x358] ;  /* 0x00006b00ff0477ac */ /* 0x000e620008000a00 */
[CC--:B------:R-:W-:Y:S02]  /*00f0*/  IMAD R11, R0.reuse, R8.reuse, R9 ;  /* 0x00000008000b7224 */ /* 0x0c0fe400078e0209 */
[-CC-:B------:R-:W-:Y:S02]  /*0100*/  IMAD R5, R9, R8.reuse, R3.reuse ;  /* 0x0000000809057224 */ /* 0x180fe400078e0203 */
[----:B------:R-:W-:Y:S02]  /*0110*/  IMAD R9, R0, R8, R3 ;  /* 0x0000000800097224 */ /* 0x000fe400078e0203 */
[----:B0-----:R-:W-:-:S04]  /*0120*/  IMAD.WIDE.U32 R2, R11, 0x4, R6 ;  /* 0x000000040b027825 */ /* 0x001fc800078e0006 */
[--C-:B------:R-:W-:Y:S02]  /*0130*/  IMAD.WIDE.U32 R4, R5, 0x4, R6.reuse ;  /* 0x0000000405047825 */ /* 0x100fe400078e0006 */
[----:B-1----:R-:W2:Y:S02]  /*0140*/  LDG.E R2, desc[UR4][R2.64] ;  /* 0x0000000402027981 */ /* 0x002ea4000c1e1900 */
[----:B------:R-:W-:Y:S02]  /*0150*/  IMAD.WIDE.U32 R6, R9, 0x4, R6 ;  /* 0x0000000409067825 */ /* 0x000fe400078e0006 */
[----:B------:R-:W2:Y:S04]  /*0160*/  LDG.E R5, desc[UR4][R4.64] ;  /* 0x0000000404057981 */ /* 0x000ea8000c1e1900 */
[----:B------:R-:W2:Y:S02]  /*0170*/  LDG.E R0, desc[UR4][R6.64] ;  /* 0x0000000406007981 */ /* 0x000ea4000c1e1900 */
[----:B--2---:R-:W-:-:S05]  /*0180*/  VIADDMNMX R9, R5, R2, R0, PT ;  /* 0x0000000205097246 */ /* 0x004fca0003800100 */
[----:B------:R-:W-:Y:S01]  /*0190*/  STG.E desc[UR4][R6.64], R9 ;  /* 0x0000000906007986 */ /* 0x000fe2000c101904 */
[----:B------:R-:W-:Y:S05]  /*01a0*/  EXIT ;  /* 0x000000000000794d */ /* 0x000fea0003800000 */
.L_x_3:
        /* <DEDUP_REMOVED lines=13> */
.L_x_7:


//--------------------- .nv.shared._Z34floyd_warshall_block_kernel_phase3iiPi --------------------------
	.section	.nv.shared._Z34floyd_warshall_block_kernel_phase3iiPi,"aw",@nobits
	.sectionflags	@""
	.align	4
.nv.shared._Z34floyd_warshall_block_kernel_phase3iiPi:
	.zero		4096


//--------------------- .nv.shared.reserved.0     --------------------------
	.section	.nv.shared.reserved.0,"aw",@nobits
	.weak		__nv_reservedSMEM_offset_0_alias
	.size		__nv_reservedSMEM_offset_0_alias, 0, 64
	.other		__nv_reservedSMEM_offset_0_alias,@"STO_CUDA_RESERVED_SHARED STV_DEFAULT"
__nv_reservedSMEM_offset_0_alias:
	.zero		0
	.zero		64


//--------------------- .nv.shared._Z34floyd_warshall_block_kernel_phase2iiPi --------------------------
	.section	.nv.shared._Z34floyd_warshall_block_kernel_phase2iiPi,"aw",@nobits
	.sectionflags	@""
	.align	4
.nv.shared._Z34floyd_warshall_block_kernel_phase2iiPi:
	.zero		4096


//--------------------- .nv.shared._Z34floyd_warshall_block_kernel_phase1iiPi --------------------------
	.section	.nv.shared._Z34floyd_warshall_block_kernel_phase1iiPi,"aw",@nobits
	.sectionflags	@""
	.align	4
.nv.shared._Z34floyd_warshall_block_kernel_phase1iiPi:
	.zero		2048


//--------------------- .nv.constant0._Z34floyd_warshall_block_kernel_phase3iiPi --------------------------
	.section	.nv.constant0._Z34floyd_warshall_block_kernel_phase3iiPi,"a",@progbits
	.sectionflags	@""
	.align	4
.nv.constant0._Z34floyd_warshall_block_kernel_phase3iiPi:
	.zero		912


//--------------------- .nv.constant0._Z34floyd_warshall_block_kernel_phase2iiPi --------------------------
	.section	.nv.constant0._Z34floyd_warshall_block_kernel_phase2iiPi,"a",@progbits
	.sectionflags	@""
	.align	4
.nv.constant0._Z34floyd_warshall_block_kernel_phase2iiPi:
	.zero		912


//--------------------- .nv.constant0._Z34floyd_warshall_block_kernel_phase1iiPi --------------------------
	.section	.nv.constant0._Z34floyd_warshall_block_kernel_phase1iiPi,"a",@progbits
	.sectionflags	@""
	.align	4
.nv.constant0._Z34floyd_warshall_block_kernel_phase1iiPi:
	.zero		912


//--------------------- .nv.constant0._Z21floyd_warshall_kerneliiPi --------------------------
	.section	.nv.constant0._Z21floyd_warshall_kerneliiPi,"a",@progbits
	.sectionflags	@""
	.align	4
.nv.constant0._Z21floyd_warshall_kerneliiPi:
	.zero		912


//--------------------- SYMBOLS --------------------------

	.type		.nv.reservedSmem.offset0,@object
	.size		.nv.reservedSmem.offset0,0x4
	.type		.nv.reservedSmem.cap,@object
	.size		.nv.reservedSmem.cap,0x4
